//
// Generated by NVIDIA NVVM Compiler
//
// Compiler Build ID: CL-36424714
// Cuda compilation tools, release 13.0, V13.0.88
// Based on NVVM 20.0.0
//

.version 9.0
.target sm_100
.address_size 64

	// .globl	_Z13kernelForAPSPPiS_S_S_S_S_
// _ZZ13kernelForAPSPPiS_S_S_S_S_E9QuickExit has been demoted
// _ZZ13kernelForAPSPPiS_S_S_S_S_E5visit has been demoted

.visible .entry _Z13kernelForAPSPPiS_S_S_S_S_(
	.param .u64 .ptr .align 1 _Z13kernelForAPSPPiS_S_S_S_S__param_0,
	.param .u64 .ptr .align 1 _Z13kernelForAPSPPiS_S_S_S_S__param_1,
	.param .u64 .ptr .align 1 _Z13kernelForAPSPPiS_S_S_S_S__param_2,
	.param .u64 .ptr .align 1 _Z13kernelForAPSPPiS_S_S_S_S__param_3,
	.param .u64 .ptr .align 1 _Z13kernelForAPSPPiS_S_S_S_S__param_4,
	.param .u64 .ptr .align 1 _Z13kernelForAPSPPiS_S_S_S_S__param_5
)
{
	.reg .pred 	%p<15>;
	.reg .b16 	%rs<6>;
	.reg .b32 	%r<83>;
	.reg .b64 	%rd<29>;
	// demoted variable
	.shared .align 4 .u32 _ZZ13kernelForAPSPPiS_S_S_S_S_E9QuickExit;
	// demoted variable
	.shared .align 1 .b8 _ZZ13kernelForAPSPPiS_S_S_S_S_E5visit[6000];
	ld.param.u64 	%rd12, [_Z13kernelForAPSPPiS_S_S_S_S__param_0];
	ld.param.u64 	%rd13, [_Z13kernelForAPSPPiS_S_S_S_S__param_1];
	ld.param.u64 	%rd14, [_Z13kernelForAPSPPiS_S_S_S_S__param_2];
	ld.param.u64 	%rd15, [_Z13kernelForAPSPPiS_S_S_S_S__param_3];
	ld.param.u64 	%rd16, [_Z13kernelForAPSPPiS_S_S_S_S__param_4];
	ld.param.u64 	%rd17, [_Z13kernelForAPSPPiS_S_S_S_S__param_5];
	cvta.to.global.u64 	%rd1, %rd16;
	cvta.to.global.u64 	%rd2, %rd17;
	cvta.to.global.u64 	%rd3, %rd15;
	mov.u32 	%r30, %ctaid.z;
	mov.u32 	%r31, %nctaid.x;
	mov.u32 	%r32, %nctaid.y;
	mul.lo.s32 	%r1, %r31, %r32;
	mov.u32 	%r33, %ctaid.y;
	mov.u32 	%r34, %ctaid.x;
	mad.lo.s32 	%r35, %r33, %r31, %r34;
	mad.lo.s32 	%r73, %r1, %r30, %r35;
	mov.u32 	%r36, %tid.z;
	mov.u32 	%r37, %ntid.x;
	mov.u32 	%r38, %ntid.y;
	mul.lo.s32 	%r39, %r37, %r38;
	mov.u32 	%r40, %tid.y;
	mov.u32 	%r41, %tid.x;
	mad.lo.s32 	%r42, %r40, %r37, %r41;
	mad.lo.s32 	%r43, %r39, %r36, %r42;
	mov.u32 	%r44, %ntid.z;
	mul.lo.s32 	%r4, %r39, %r44;
	ld.global.u32 	%r45, [%rd3];
	max.s32 	%r47, %r73, %r43;
	setp.ge.s32 	%p1, %r47, %r45;
	@%p1 bra 	$L__BB0_22;
	mov.b64 	%rd28, 0;
$L__BB0_2:
	cvt.u32.u64 	%r48, %rd28;
	mov.u32 	%r49, _ZZ13kernelForAPSPPiS_S_S_S_S_E5visit;
	add.s32 	%r50, %r49, %r48;
	mov.b16 	%rs1, 0;
	st.shared.u8 	[%r50], %rs1;
	add.s64 	%rd5, %rd28, 1;
	setp.lt.u64 	%p2, %rd28, 5999;
	mov.u64 	%rd28, %rd5;
	@%p2 bra 	$L__BB0_2;
	mov.u32 	%r51, %nctaid.z;
	mul.lo.s32 	%r5, %r1, %r51;
	cvta.to.global.u64 	%rd6, %rd12;
	cvta.to.global.u64 	%rd7, %rd13;
	cvta.to.global.u64 	%rd8, %rd14;
$L__BB0_4:
	add.s32 	%r53, %r49, %r73;
	mov.b16 	%rs2, 1;
	st.shared.u8 	[%r53], %rs2;
	bar.sync 	0;
	ld.global.u32 	%r76, [%rd3];
	mul.lo.s32 	%r8, %r76, %r73;
	setp.lt.s32 	%p3, %r76, 1;
	@%p3 bra 	$L__BB0_21;
	mov.b32 	%r75, 0;
	bra.uni 	$L__BB0_7;
$L__BB0_6:
	add.s32 	%r75, %r75, 1;
	ld.global.u32 	%r76, [%rd3];
	setp.ge.s32 	%p13, %r75, %r76;
	@%p13 bra 	$L__BB0_21;
$L__BB0_7:
	mov.b32 	%r55, 0;
	st.shared.u32 	[_ZZ13kernelForAPSPPiS_S_S_S_S_E9QuickExit], %r55;
	setp.ge.s32 	%p4, %r43, %r76;
	@%p4 bra 	$L__BB0_15;
	mov.u32 	%r77, %r43;
$L__BB0_9:
	add.s32 	%r15, %r49, %r77;
	ld.shared.u8 	%rs3, [%r15];
	setp.eq.s16 	%p5, %rs3, 0;
	@%p5 bra 	$L__BB0_14;
	mov.b16 	%rs4, 0;
	st.shared.u8 	[%r15], %rs4;
	mul.wide.u32 	%rd19, %r77, 4;
	add.s64 	%rd9, %rd6, %rd19;
	ld.global.u32 	%r78, [%rd9];
	ld.global.u32 	%r57, [%rd9+4];
	setp.ge.s32 	%p6, %r78, %r57;
	@%p6 bra 	$L__BB0_14;
	add.s32 	%r58, %r77, %r8;
	mul.wide.s32 	%rd20, %r58, 4;
	add.s64 	%rd10, %rd1, %rd20;
$L__BB0_12:
	mul.wide.s32 	%rd21, %r78, 4;
	add.s64 	%rd22, %rd8, %rd21;
	add.s64 	%rd23, %rd7, %rd21;
	ld.global.u32 	%r59, [%rd23];
	add.s32 	%r60, %r59, %r8;
	mul.wide.s32 	%rd24, %r60, 4;
	add.s64 	%rd25, %rd2, %rd24;
	ld.global.u32 	%r61, [%rd10];
	ld.global.u32 	%r62, [%rd22];
	add.s32 	%r63, %r62, %r61;
	atom.global.min.s32 	%r64, [%rd25], %r63;
	add.s32 	%r78, %r78, 1;
	ld.global.u32 	%r65, [%rd9+4];
	setp.lt.s32 	%p7, %r78, %r65;
	@%p7 bra 	$L__BB0_12;
	ld.global.u32 	%r76, [%rd3];
$L__BB0_14:
	add.s32 	%r77, %r77, %r4;
	setp.lt.s32 	%p8, %r77, %r76;
	@%p8 bra 	$L__BB0_9;
$L__BB0_15:
	bar.sync 	0;
	ld.global.u32 	%r82, [%rd3];
	setp.ge.s32 	%p9, %r43, %r82;
	@%p9 bra 	$L__BB0_20;
	mov.u32 	%r81, %r43;
$L__BB0_17:
	add.s32 	%r66, %r81, %r8;
	mul.wide.s32 	%rd26, %r66, 4;
	add.s64 	%rd27, %rd2, %rd26;
	ld.global.u32 	%r25, [%rd27];
	add.s64 	%rd11, %rd1, %rd26;
	ld.global.u32 	%r67, [%rd11];
	setp.ge.s32 	%p10, %r25, %r67;
	@%p10 bra 	$L__BB0_19;
	st.global.u32 	[%rd11], %r25;
	add.s32 	%r69, %r49, %r81;
	mov.b16 	%rs5, 1;
	st.shared.u8 	[%r69], %rs5;
	mov.b32 	%r70, 1;
	st.shared.u32 	[_ZZ13kernelForAPSPPiS_S_S_S_S_E9QuickExit], %r70;
	ld.global.u32 	%r82, [%rd3];
$L__BB0_19:
	add.s32 	%r81, %r81, %r4;
	setp.lt.s32 	%p11, %r81, %r82;
	@%p11 bra 	$L__BB0_17;
$L__BB0_20:
	bar.sync 	0;
	ld.shared.u32 	%r71, [_ZZ13kernelForAPSPPiS_S_S_S_S_E9QuickExit];
	setp.ne.s32 	%p12, %r71, 0;
	@%p12 bra 	$L__BB0_6;
$L__BB0_21:
	bar.sync 	0;
	add.s32 	%r73, %r73, %r5;
	ld.global.u32 	%r72, [%rd3];
	setp.lt.s32 	%p14, %r73, %r72;
	@%p14 bra 	$L__BB0_4;
$L__BB0_22:
	ret;

}


// ===== COMPILED SASS (sm_100) =====

	.target	sm_100

	.elftype	@"ET_EXEC"


//--------------------- .note.nv.tkinfo           --------------------------
	.section	.note.nv.tkinfo,"",@"SHT_NOTE"
	.sectionflags	@"SHF_NOTE_NV_TKINFO"
	.tkinfo
        /*0018*/ 	.word	0x00000002
        /*0030*/ 	.string	""
        /*0030*/ 	.string	"ptxas"
        /*0030*/ 	.string	"Cuda compilation tools, release 13.0, V13.0.88"
        /*0030*/ 	.string	"Build cuda_13.0.r13.0/compiler.36424714_0"
        /*0030*/ 	.string	"-arch sm_100 -m 64 "



//--------------------- .note.nv.cuinfo           --------------------------
	.section	.note.nv.cuinfo,"",@"SHT_NOTE"
	.sectionflags	@"SHF_NOTE_NV_CUINFO"
        /*0018*/ 	.short	0x0002
        /*001a*/ 	.short	0x0064
        /*001c*/ 	.short	0x0082
	.zero		2


//--------------------- .nv.info                  --------------------------
	.section	.nv.info,"",@"SHT_CUDA_INFO"
	.align	4


	//----- nvinfo : EIATTR_REGCOUNT
	.align		4
        /*0000*/ 	.byte	0x04, 0x2f
        /*0002*/ 	.short	(.L_1 - .L_0)
	.align		4
.L_0:
        /*0004*/ 	.word	index@(_Z13kernelForAPSPPiS_S_S_S_S_)
        /*0008*/ 	.word	0x00000016


	//----- nvinfo : EIATTR_FRAME_SIZE
	.align		4
.L_1:
        /*000c*/ 	.byte	0x04, 0x11
        /*000e*/ 	.short	(.L_3 - .L_2)
	.align		4
.L_2:
        /*0010*/ 	.word	index@(_Z13kernelForAPSPPiS_S_S_S_S_)
        /*0014*/ 	.word	0x00000000


	//----- nvinfo : EIATTR_MIN_STACK_SIZE
	.align		4
.L_3:
        /*0018*/ 	.byte	0x04, 0x12
        /*001a*/ 	.short	(.L_5 - .L_4)
	.align		4
.L_4:
        /*001c*/ 	.word	index@(_Z13kernelForAPSPPiS_S_S_S_S_)
        /*0020*/ 	.word	0x00000000
.L_5:


//--------------------- .nv.compat                --------------------------
	.section	.nv.compat,"",@"SHT_CUDA_COMPAT_INFO"
	.align	4
        /*0000*/ 	.byte	0x02, 0x09, 0x00, 0x00, 0x02, 0x02, 0x01, 0x00, 0x02, 0x05, 0x05, 0x00, 0x03, 0x07, 0x01, 0x01
        /*0010*/ 	.byte	0x02, 0x03, 0x00, 0x00, 0x02, 0x06, 0x01, 0x00, 0x04, 0x0b, 0x08, 0x00, 0x09, 0x00, 0x00, 0x00
        /*0020*/ 	.byte	0x00, 0x00, 0x00, 0x00


//--------------------- .nv.info._Z13kernelForAPSPPiS_S_S_S_S_ --------------------------
	.section	.nv.info._Z13kernelForAPSPPiS_S_S_S_S_,"",@"SHT_CUDA_INFO"
	.sectionflags	@""
	.align	4


	//----- nvinfo : EIATTR_CUDA_API_VERSION
	.align		4
        /*0000*/ 	.byte	0x04, 0x37
        /*0002*/ 	.short	(.L_7 - .L_6)
.L_6:
        /*0004*/ 	.word	0x00000082


	//----- nvinfo : EIATTR_KPARAM_INFO
	.align		4
.L_7:
        /*0008*/ 	.byte	0x04, 0x17
        /*000a*/ 	.short	(.L_9 - .L_8)
.L_8:
        /*000c*/ 	.word	0x00000000
        /*0010*/ 	.short	0x0005
        /*0012*/ 	.short	0x0028
        /*0014*/ 	.byte	0x00, 0xf5, 0x21, 0x00


	//----- nvinfo : EIATTR_KPARAM_INFO
	.align		4
.L_9:
        /*0018*/ 	.byte	0x04, 0x17
        /*001a*/ 	.short	(.L_11 - .L_10)
.L_10:
        /*001c*/ 	.word	0x00000000
        /*0020*/ 	.short	0x0004
        /*0022*/ 	.short	0x0020
        /*0024*/ 	.byte	0x00, 0xf5, 0x21, 0x00


	//----- nvinfo : EIATTR_KPARAM_INFO
	.align		4
.L_11:
        /*0028*/ 	.byte	0x04, 0x17
        /*002a*/ 	.short	(.L_13 - .L_12)
.L_12:
        /*002c*/ 	.word	0x00000000
        /*0030*/ 	.short	0x0003
        /*0032*/ 	.short	0x0018
        /*0034*/ 	.byte	0x00, 0xf5, 0x21, 0x00


	//----- nvinfo : EIATTR_KPARAM_INFO
	.align		4
.L_13:
        /*0038*/ 	.byte	0x04, 0x17
        /*003a*/ 	.short	(.L_15 - .L_14)
.L_14:
        /*003c*/ 	.word	0x00000000
        /*0040*/ 	.short	0x0002
        /*0042*/ 	.short	0x0010
        /*0044*/ 	.byte	0x00, 0xf5, 0x21, 0x00


	//----- nvinfo : EIATTR_KPARAM_INFO
	.align		4
.L_15:
        /*0048*/ 	.byte	0x04, 0x17
        /*004a*/ 	.short	(.L_17 - .L_16)
.L_16:
        /*004c*/ 	.word	0x00000000
        /*0050*/ 	.short	0x0001
        /*0052*/ 	.short	0x0008
        /*0054*/ 	.byte	0x00, 0xf5, 0x21, 0x00


	//----- nvinfo : EIATTR_KPARAM_INFO
	.align		4
.L_17:
        /*0058*/ 	.byte	0x04, 0x17
        /*005a*/ 	.short	(.L_19 - .L_18)
.L_18:
        /*005c*/ 	.word	0x00000000
        /*0060*/ 	.short	0x0000
        /*0062*/ 	.short	0x0000
        /*0064*/ 	.byte	0x00, 0xf5, 0x21, 0x00


	//----- nvinfo : EIATTR_SPARSE_MMA_MASK
	.align		4
.L_19:
        /*0068*/ 	.byte	0x03, 0x50
        /*006a*/ 	.short	0x0000


	//----- nvinfo : EIATTR_MAXREG_COUNT
	.align		4
        /*006c*/ 	.byte	0x03, 0x1b
        /*006e*/ 	.short	0x00ff


	//----- nvinfo : EIATTR_NUM_BARRIERS
	.align		4
        /*0070*/ 	.byte	0x02, 0x4c
        /*0072*/ 	.byte	0x01
	.zero		1


	//----- nvinfo : EIATTR_MERCURY_ISA_VERSION
	.align		4
        /*0074*/ 	.byte	0x03, 0x5f
        /*0076*/ 	.short	0x0101


	//----- nvinfo : EIATTR_VRC_CTA_INIT_COUNT
	.align		4
        /*0078*/ 	.byte	0x02, 0x4a
	.zero		1
	.zero		1


	//----- nvinfo : EIATTR_EXIT_INSTR_OFFSETS
	.align		4
        /*007c*/ 	.byte	0x04, 0x1c
        /*007e*/ 	.short	(.L_21 - .L_20)


	//   ....[0]....
.L_20:
        /*0080*/ 	.word	0x00000190


	//   ....[1]....
        /*0084*/ 	.word	0x00000f70


	//----- nvinfo : EIATTR_CRS_STACK_SIZE
	.align		4
.L_21:
        /*0088*/ 	.byte	0x04, 0x1e
        /*008a*/ 	.short	(.L_23 - .L_22)
.L_22:
        /*008c*/ 	.word	0x00000000


	//----- nvinfo : EIATTR_CBANK_PARAM_SIZE
	.align		4
.L_23:
        /*0090*/ 	.byte	0x03, 0x19
        /*0092*/ 	.short	0x0030


	//----- nvinfo : EIATTR_PARAM_CBANK
	.align		4
        /*0094*/ 	.byte	0x04, 0x0a
        /*0096*/ 	.short	(.L_25 - .L_24)
	.align		4
.L_24:
        /*0098*/ 	.word	index@(.nv.constant0._Z13kernelForAPSPPiS_S_S_S_S_)
        /*009c*/ 	.short	0x0380
        /*009e*/ 	.short	0x0030


	//----- nvinfo : EIATTR_SW_WAR
	.align		4
.L_25:
        /*00a0*/ 	.byte	0x04, 0x36
        /*00a2*/ 	.short	(.L_27 - .L_26)
.L_26:
        /*00a4*/ 	.word	0x00000008
.L_27:


//--------------------- .nv.callgraph             --------------------------
	.section	.nv.callgraph,"",@"SHT_CUDA_CALLGRAPH"
	.align	4
	.sectionentsize	8
	.align		4
        /*0000*/ 	.word	0x00000000
	.align		4
        /*0004*/ 	.word	0xffffffff
	.align		4
        /*0008*/ 	.word	0x00000000
	.align		4
        /*000c*/ 	.word	0xfffffffe
	.align		4
        /*0010*/ 	.word	0x00000000
	.align		4
        /*0014*/ 	.word	0xfffffffd
	.align		4
        /*0018*/ 	.word	0x00000000
	.align		4
        /*001c*/ 	.word	0xfffffffc


//--------------------- .text._Z13kernelForAPSPPiS_S_S_S_S_ --------------------------
	.section	.text._Z13kernelForAPSPPiS_S_S_S_S_,"ax",@progbits
	.align	128
        .global         _Z13kernelForAPSPPiS_S_S_S_S_
        .type           _Z13kernelForAPSPPiS_S_S_S_S_,@function
        .size           _Z13kernelForAPSPPiS_S_S_S_S_,(.L_x_17 - _Z13kernelForAPSPPiS_S_S_S_S_)
        .other          _Z13kernelForAPSPPiS_S_S_S_S_,@"STO_CUDA_ENTRY STV_DEFAULT"
_Z13kernelForAPSPPiS_S_S_S_S_:
.text._Z13kernelForAPSPPiS_S_S_S_S_:
[----:B------:R-:W-:Y:S08]  /*0000*/  LDC R1, c[0x0][0x37c] ;  /* 0x0000df00ff017b82 */ /* 0x000ff00000000800 */
[----:B------:R-:W0:Y:S01]  /*0010*/  LDC.64 R2, c[0x0][0x398] ;  /* 0x0000e600ff027b82 */ /* 0x000e220000000a00 */
[----:B------:R-:W0:Y:S02]  /*0020*/  LDCU.64 UR10, c[0x0][0x358] ;  /* 0x00006b00ff0a77ac */ /* 0x000e240008000a00 */
[----:B0-----:R0:W2:Y:S05]  /*0030*/  LDG.E R2, desc[UR10][R2.64] ;  /* 0x0000000a02027981 */ /* 0x0010aa000c1e1900 */
[----:B------:R-:W-:Y:S01]  /*0040*/  S2UR UR4, SR_CTAID.Y ;  /* 0x00000000000479c3 */ /* 0x000fe20000002600 */
[----:B------:R-:W1:Y:S01]  /*0050*/  LDCU UR6, c[0x0][0x370] ;  /* 0x00006e00ff0677ac */ /* 0x000e620008000800 */
[----:B------:R-:W3:Y:S01]  /*0060*/  S2R R0, SR_TID.Y ;  /* 0x0000000000007919 */ /* 0x000ee20000002200 */
[----:B------:R-:W4:Y:S01]  /*0070*/  LDCU UR5, c[0x0][0x374] ;  /* 0x00006e80ff0577ac */ /* 0x000f220008000800 */
[----:B------:R-:W3:Y:S04]  /*0080*/  S2R R7, SR_TID.X ;  /* 0x0000000000077919 */ /* 0x000ee80000002100 */
[----:B------:R-:W1:Y:S01]  /*0090*/  S2UR UR8, SR_CTAID.X ;  /* 0x00000000000879c3 */ /* 0x000e620000002500 */
[----:B------:R-:W5:Y:S01]  /*00a0*/  LDCU UR12, c[0x0][0x360] ;  /* 0x00006c00ff0c77ac */ /* 0x000f620008000800 */
[----:B------:R-:W0:Y:S01]  /*00b0*/  S2R R5, SR_TID.Z ;  /* 0x0000000000057919 */ /* 0x000e220000002300 */
[----:B------:R-:W5:Y:S05]  /*00c0*/  LDCU UR9, c[0x0][0x364] ;  /* 0x00006c80ff0977ac */ /* 0x000f6a0008000800 */
[----:B------:R-:W0:Y:S01]  /*00d0*/  S2UR UR7, SR_CTAID.Z ;  /* 0x00000000000779c3 */ /* 0x000e220000002700 */
[----:B-1----:R-:W-:-:S02]  /*00e0*/  UIMAD UR4, UR6, UR4, UR8 ;  /* 0x00000004060472a4 */ /* 0x002fc4000f8e0208 */
[----:B----4-:R-:W-:Y:S02]  /*00f0*/  UIMAD UR6, UR6, UR5, URZ ;  /* 0x00000005060672a4 */ /* 0x010fe4000f8e02ff */
[----:B-----5:R-:W-:Y:S02]  /*0100*/  UIMAD UR5, UR12, UR9, URZ ;  /* 0x000000090c0572a4 */ /* 0x020fe4000f8e02ff */
[----:B---3--:R-:W-:Y:S01]  /*0110*/  IMAD R0, R0, UR12, R7 ;  /* 0x0000000c00007c24 */ /* 0x008fe2000f8e0207 */
[----:B0-----:R-:W-:Y:S01]  /*0120*/  UIMAD UR4, UR6, UR7, UR4 ;  /* 0x00000007060472a4 */ /* 0x001fe2000f8e0204 */
[----:B------:R-:W0:Y:S02]  /*0130*/  LDCU UR7, c[0x0][0x368] ;  /* 0x00006d00ff0777ac */ /* 0x000e240008000800 */
[----:B------:R-:W-:-:S05]  /*0140*/  IMAD R0, R5, UR5, R0 ;  /* 0x0000000505007c24 */ /* 0x000fca000f8e0200 */
[----:B------:R-:W-:Y:S01]  /*0150*/  VIMNMX R3, PT, PT, R0, UR4, !PT ;  /* 0x0000000400037c48 */ /* 0x000fe2000ffe0100 */
[----:B0-----:R-:W-:-:S03]  /*0160*/  UIMAD UR7, UR5, UR7, URZ ;  /* 0x00000007050772a4 */ /* 0x001fc6000f8e02ff */
[----:B--2---:R-:W-:Y:S01]  /*0170*/  ISETP.GE.AND P0, PT, R3, R2, PT ;  /* 0x000000020300720c */ /* 0x004fe20003f06270 */
[----:B------:R-:W-:-:S12]  /*0180*/  IMAD.U32 R2, RZ, RZ, UR4 ;  /* 0x00000004ff027e24 */ /* 0x000fd8000f8e00ff */
[----:B------:R-:W-:Y:S05]  /*0190*/  @P0 EXIT ;  /* 0x000000000000094d */ /* 0x000fea0003800000 */
[----:B------:R-:W0:Y:S01]  /*01a0*/  S2UR UR5, SR_CgaCtaId ;  /* 0x00000000000579c3 */ /* 0x000e220000008800 */
[----:B------:R-:W-:Y:S02]  /*01b0*/  UMOV UR4, 0x400 ;  /* 0x0000040000047882 */ /* 0x000fe40000000000 */
[----:B------:R-:W-:-:S04]  /*01c0*/  UIADD3 UR4, UPT, UPT, UR4, 0x4, URZ ;  /* 0x0000000404047890 */ /* 0x000fc8000fffe0ff */
[----:B0-----:R-:W-:-:S03]  /*01d0*/  ULEA UR8, UR5, UR4, 0x18 ;  /* 0x0000000405087291 */ /* 0x001fc6000f8ec0ff */
[----:B------:R-:W-:Y:S01]  /*01e0*/  UMOV UR4, URZ ;  /* 0x000000ff00047c82 */ /* 0x000fe20008000000 */
[----:B------:R-:W-:-:S08]  /*01f0*/  UMOV UR5, URZ ;  /* 0x000000ff00057c82 */ /* 0x000fd00008000000 */
.L_x_0:
[----:B------:R-:W-:Y:S02]  /*0200*/  UIADD3 UR12, UPT, UPT, UR8, 0x1, UR4 ;  /* 0x00000001080c7890 */ /* 0x000fe4000fffe004 */
[----:B------:R-:W-:Y:S01]  /*0210*/  IMAD.U32 R3, RZ, RZ, UR4 ;  /* 0x00000004ff037e24 */ /* 0x000fe2000f8e00ff */
[----:B------:R-:W-:Y:S02]  /*0220*/  UIADD3 UR13, UPT, UPT, UR8, 0x2, UR4 ;  /* 0x00000002080d7890 */ /* 0x000fe4000fffe004 */
[----:B------:R-:W-:Y:S02]  /*0230*/  UIADD3 UR14, UPT, UPT, UR8, 0x3, UR4 ;  /* 0x00000003080e7890 */ /* 0x000fe4000fffe004 */
[----:B------:R-:W-:Y:S02]  /*0240*/  UIADD3 UR15, UPT, UPT, UR8, 0x4, UR4 ;  /* 0x00000004080f7890 */ /* 0x000fe4000fffe004 */
[----:B------:R0:W-:Y:S01]  /*0250*/  STS.U8 [R3+UR8], RZ ;  /* 0x000000ff03007988 */ /* 0x0001e20008000008 */
[----:B------:R-:W-:-:S02]  /*0260*/  UIADD3 UR16, UPT, UPT, UR8, 0x5, UR4 ;  /* 0x0000000508107890 */ /* 0x000fc4000fffe004 */
[----:B------:R-:W-:Y:S01]  /*0270*/  UIADD3 UR17, UPT, UPT, UR8, 0x6, UR4 ;  /* 0x0000000608117890 */ /* 0x000fe2000fffe004 */
[----:B------:R-:W-:Y:S01]  /*0280*/  STS.U8 [UR12], RZ ;  /* 0x000000ffff007988 */ /* 0x000fe2000800000c */
[----:B------:R-:W-:Y:S02]  /*0290*/  UIADD3 UR18, UPT, UPT, UR8, 0x7, UR4 ;  /* 0x0000000708127890 */ /* 0x000fe4000fffe004 */
[----:B------:R-:W-:Y:S01]  /*02a0*/  UIADD3 UR19, UPT, UPT, UR8, 0x8, UR4 ;  /* 0x0000000808137890 */ /* 0x000fe2000fffe004 */
[----:B------:R-:W-:Y:S01]  /*02b0*/  STS.U8 [UR13], RZ ;  /* 0x000000ffff007988 */ /* 0x000fe2000800000d */
[----:B------:R-:W-:Y:S02]  /*02c0*/  UIADD3 UR20, UPT, UPT, UR8, 0x9, UR4 ;  /* 0x0000000908147890 */ /* 0x000fe4000fffe004 */
[----:B------:R-:W-:Y:S01]  /*02d0*/  UIADD3 UR21, UPT, UPT, UR8, 0xa, UR4 ;  /* 0x0000000a08157890 */ /* 0x000fe2000fffe004 */
[----:B------:R-:W-:Y:S01]  /*02e0*/  STS.U8 [UR14], RZ ;  /* 0x000000ffff007988 */ /* 0x000fe2000800000e */
        /* <DEDUP_REMOVED lines=58> */
[----:B------:R-:W-:Y:S01]  /*0690*/  UIADD3 UR4, UP0, UPT, UR4, 0x32, URZ ;  /* 0x0000003204047890 */ /* 0x000fe2000ff1e0ff */
[----:B------:R-:W-:Y:S03]  /*06a0*/  STS.U8 [UR34], RZ ;  /* 0x000000ffff007988 */ /* 0x000fe60008000022 */
[----:B------:R-:W-:Y:S01]  /*06b0*/  UIADD3.X UR5, UPT, UPT, URZ, UR5, URZ, UP0, !UPT ;  /* 0x00000005ff057290 */ /* 0x000fe200087fe4ff */
[----:B------:R-:W-:Y:S01]  /*06c0*/  STS.U8 [UR35], RZ ;  /* 0x000000ffff007988 */ /* 0x000fe20008000023 */
[----:B------:R-:W-:-:S03]  /*06d0*/  UISETP.GE.U32.AND UP0, UPT, UR4, 0x1770, UPT ;  /* 0x000017700400788c */ /* 0x000fc6000bf06070 */
[----:B------:R-:W-:Y:S01]  /*06e0*/  STS.U8 [UR36], RZ ;  /* 0x000000ffff007988 */ /* 0x000fe20008000024 */
[----:B------:R-:W-:-:S03]  /*06f0*/  UISETP.GE.U32.AND.EX UP0, UPT, UR5, URZ, UPT, UP0 ;  /* 0x000000ff0500728c */ /* 0x000fc6000bf06100 */
[----:B------:R-:W-:Y:S04]  /*0700*/  STS.U8 [UR37], RZ ;  /* 0x000000ffff007988 */ /* 0x000fe80008000025 */
        /* <DEDUP_REMOVED lines=22> */
[----:B------:R-:W-:Y:S01]  /*0870*/  STS.U8 [UR9], RZ ;  /* 0x000000ffff007988 */ /* 0x000fe20008000009 */
[----:B0-----:R-:W-:Y:S05]  /*0880*/  BRA.U !UP0, `(.L_x_0) ;  /* 0xfffffff9085c7547 */ /* 0x001fea000b83ffff */
[----:B------:R-:W0:Y:S02]  /*0890*/  LDC R3, c[0x0][0x378] ;  /* 0x0000de00ff037b82 */ /* 0x000e240000000800 */
[----:B0-----:R-:W-:-:S07]  /*08a0*/  IMAD R3, R3, UR6, RZ ;  /* 0x0000000603037c24 */ /* 0x001fce000f8e02ff */
.L_x_15:
[----:B------:R-:W-:Y:S01]  /*08b0*/  HFMA2 R6, -RZ, RZ, 0, 5.9604644775390625e-08 ;  /* 0x00000001ff067431 */ /* 0x000fe200000001ff */
[----:B------:R-:W0:Y:S04]  /*08c0*/  LDC.64 R4, c[0x0][0x398] ;  /* 0x0000e600ff047b82 */ /* 0x000e280000000a00 */
[----:B------:R1:W-:Y:S04]  /*08d0*/  STS.U8 [R2+UR8], R6 ;  /* 0x0000000602007988 */ /* 0x0003e80008000008 */
[----:B------:R-:W-:Y:S06]  /*08e0*/  BAR.SYNC.DEFER_BLOCKING 0x0 ;  /* 0x0000000000007b1d */ /* 0x000fec0000010000 */
[----:B0-----:R-:W2:Y:S02]  /*08f0*/  LDG.E R5, desc[UR10][R4.64] ;  /* 0x0000000a04057981 */ /* 0x001ea4000c1e1900 */
[----:B--2---:R-:W-:-:S13]  /*0900*/  ISETP.GE.AND P0, PT, R5, 0x1, PT ;  /* 0x000000010500780c */ /* 0x004fda0003f06270 */
[----:B-1----:R-:W-:Y:S05]  /*0910*/  @!P0 BRA `(.L_x_1) ;  /* 0x00000004007c8947 */ /* 0x002fea0003800000 */
[----:B------:R-:W-:Y:S01]  /*0920*/  IMAD R4, R5, R2, RZ ;  /* 0x0000000205047224 */ /* 0x000fe200078e02ff */
[----:B------:R-:W-:Y:S01]  /*0930*/  UMOV UR4, URZ ;  /* 0x000000ff00047c82 */ /* 0x000fe20008000000 */
[----:B------:R-:W-:-:S07]  /*0940*/  IMAD.MOV.U32 R8, RZ, RZ, R5 ;  /* 0x000000ffff087224 */ /* 0x000fce00078e0005 */
.L_x_14:
[----:B------:R-:W0:Y:S01]  /*0950*/  S2UR UR6, SR_CgaCtaId ;  /* 0x00000000000679c3 */ /* 0x000e220000008800 */
[----:B------:R-:W-:Y:S01]  /*0960*/  ISETP.GE.AND P0, PT, R0, R8, PT ;  /* 0x000000080000720c */ /* 0x000fe20003f06270 */
[----:B------:R-:W-:Y:S01]  /*0970*/  UMOV UR5, 0x400 ;  /* 0x0000040000057882 */ /* 0x000fe20000000000 */
[----:B------:R-:W-:Y:S01]  /*0980*/  BSSY.RECONVERGENT B0, `(.L_x_2) ;  /* 0x000002c000007945 */ /* 0x000fe20003800200 */
[----:B0-----:R-:W-:-:S09]  /*0990*/  ULEA UR5, UR6, UR5, 0x18 ;  /* 0x0000000506057291 */ /* 0x001fd2000f8ec0ff */
[----:B------:R-:W-:Y:S01]  /*09a0*/  STS [UR5], RZ ;  /* 0x000000ffff007988 */ /* 0x000fe20008000805 */
[----:B------:R-:W-:Y:S05]  /*09b0*/  @P0 BRA `(.L_x_3) ;  /* 0x0000000000a00947 */ /* 0x000fea0003800000 */
[----:B------:R-:W-:-:S07]  /*09c0*/  IMAD.MOV.U32 R5, RZ, RZ, R0 ;  /* 0x000000ffff057224 */ /* 0x000fce00078e0000 */
.L_x_8:
[----:B0-----:R-:W0:Y:S01]  /*09d0*/  LDS.U8 R6, [R5+UR8] ;  /* 0x0000000805067984 */ /* 0x001e220008000000 */
[----:B------:R-:W-:Y:S01]  /*09e0*/  BSSY.RECONVERGENT B1, `(.L_x_4) ;  /* 0x0000022000017945 */ /* 0x000fe20003800200 */
[----:B------:R-:W-:Y:S02]  /*09f0*/  IADD3 R11, PT, PT, R5, UR8, RZ ;  /* 0x00000008050b7c10 */ /* 0x000fe4000fffe0ff */
[----:B0-----:R-:W-:-:S13]  /*0a00*/  ISETP.NE.AND P0, PT, R6, RZ, PT ;  /* 0x000000ff0600720c */ /* 0x001fda0003f05270 */
[----:B------:R-:W-:Y:S05]  /*0a10*/  @!P0 BRA `(.L_x_5) ;  /* 0x0000000000788947 */ /* 0x000fea0003800000 */
[----:B------:R-:W0:Y:S02]  /*0a20*/  LDC.64 R6, c[0x0][0x380] ;  /* 0x0000e000ff067b82 */ /* 0x000e240000000a00 */
[----:B0-----:R-:W-:-:S05]  /*0a30*/  IMAD.WIDE.U32 R6, R5, 0x4, R6 ;  /* 0x0000000405067825 */ /* 0x001fca00078e0006 */
[----:B------:R-:W2:Y:S04]  /*0a40*/  LDG.E R10, desc[UR10][R6.64] ;  /* 0x0000000a060a7981 */ /* 0x000ea8000c1e1900 */
[----:B------:R-:W2:Y:S04]  /*0a50*/  LDG.E R9, desc[UR10][R6.64+0x4] ;  /* 0x0000040a06097981 */ /* 0x000ea8000c1e1900 */
[----:B------:R0:W-:Y:S01]  /*0a60*/  STS.U8 [R11], RZ ;  /* 0x000000ff0b007388 */ /* 0x0001e20000000000 */
[----:B--2---:R-:W-:-:S13]  /*0a70*/  ISETP.GE.AND P0, PT, R10, R9, PT ;  /* 0x000000090a00720c */ /* 0x004fda0003f06270 */
[----:B0-----:R-:W-:Y:S05]  /*0a80*/  @P0 BRA `(.L_x_5) ;  /* 0x00000000005c0947 */ /* 0x001fea0003800000 */
[----:B------:R-:W0:Y:S01]  /*0a90*/  LDC.64 R8, c[0x0][0x3a0] ;  /* 0x0000e800ff087b82 */ /* 0x000e220000000a00 */
[----:B------:R-:W-:Y:S01]  /*0aa0*/  IMAD.IADD R11, R4, 0x1, R5 ;  /* 0x00000001040b7824 */ /* 0x000fe200078e0205 */
[----:B------:R-:W-:Y:S03]  /*0ab0*/  BSSY.RECONVERGENT B2, `(.L_x_6) ;  /* 0x0000012000027945 */ /* 0x000fe60003800200 */
[----:B0-----:R-:W-:-:S07]  /*0ac0*/  IMAD.WIDE R8, R11, 0x4, R8 ;  /* 0x000000040b087825 */ /* 0x001fce00078e0208 */
.L_x_7:
[----:B------:R-:W0:Y:S01]  /*0ad0*/  LDC.64 R14, c[0x0][0x388] ;  /* 0x0000e200ff0e7b82 */ /* 0x000e220000000a00 */
[----:B------:R-:W2:Y:S07]  /*0ae0*/  LDG.E R18, desc[UR10][R8.64] ;  /* 0x0000000a08127981 */ /* 0x000eae000c1e1900 */
[----:B------:R-:W1:Y:S08]  /*0af0*/  LDC.64 R12, c[0x0][0x390] ;  /* 0x0000e400ff0c7b82 */ /* 0x000e700000000a00 */
[----:B------:R-:W3:Y:S01]  /*0b00*/  LDC.64 R16, c[0x0][0x3a8] ;  /* 0x0000ea00ff107b82 */ /* 0x000ee20000000a00 */
[----:B0-----:R-:W-:-:S06]  /*0b10*/  IMAD.WIDE R14, R10, 0x4, R14 ;  /* 0x000000040a0e7825 */ /* 0x001fcc00078e020e */
[----:B------:R-:W4:Y:S01]  /*0b20*/  LDG.E R15, desc[UR10][R14.64] ;  /* 0x0000000a0e0f7981 */ /* 0x000f22000c1e1900 */
[----:B-1----:R-:W-:-:S06]  /*0b30*/  IMAD.WIDE R12, R10, 0x4, R12 ;  /* 0x000000040a0c7825 */ /* 0x002fcc00078e020c */
[----:B------:R-:W2:Y:S01]  /*0b40*/  LDG.E R13, desc[UR10][R12.64] ;  /* 0x0000000a0c0d7981 */ /* 0x000ea2000c1e1900 */
[----:B----4-:R-:W-:-:S05]  /*0b50*/  IADD3 R11, PT, PT, R4, R15, RZ ;  /* 0x0000000f040b7210 */ /* 0x010fca0007ffe0ff */
[----:B---3--:R-:W-:-:S04]  /*0b60*/  IMAD.WIDE R16, R11, 0x4, R16 ;  /* 0x000000040b107825 */ /* 0x008fc800078e0210 */
[----:B--2---:R-:W-:-:S05]  /*0b70*/  IMAD.IADD R19, R18, 0x1, R13 ;  /* 0x0000000112137824 */ /* 0x004fca00078e020d */
[----:B------:R0:W-:Y:S04]  /*0b80*/  REDG.E.MIN.S32.STRONG.GPU desc[UR10][R16.64], R19 ;  /* 0x000000131000798e */ /* 0x0001e8000c92e30a */
[----:B------:R-:W2:Y:S01]  /*0b90*/  LDG.E R11, desc[UR10][R6.64+0x4] ;  /* 0x0000040a060b7981 */ /* 0x000ea2000c1e1900 */
[----:B------:R-:W-:-:S04]  /*0ba0*/  IADD3 R10, PT, PT, R10, 0x1, RZ ;  /* 0x000000010a0a7810 */ /* 0x000fc80007ffe0ff */
[----:B--2---:R-:W-:-:S13]  /*0bb0*/  ISETP.GE.AND P0, PT, R10, R11, PT ;  /* 0x0000000b0a00720c */ /* 0x004fda0003f06270 */
[----:B0-----:R-:W-:Y:S05]  /*0bc0*/  @!P0 BRA `(.L_x_7) ;  /* 0xfffffffc00c08947 */ /* 0x001fea000383ffff */
[----:B------:R-:W-:Y:S05]  /*0bd0*/  BSYNC.RECONVERGENT B2 ;  /* 0x0000000000027941 */ /* 0x000fea0003800200 */
.L_x_6:
[----:B------:R-:W0:Y:S02]  /*0be0*/  LDC.64 R6, c[0x0][0x398] ;  /* 0x0000e600ff067b82 */ /* 0x000e240000000a00 */
[----:B0-----:R0:W5:Y:S02]  /*0bf0*/  LDG.E R8, desc[UR10][R6.64] ;  /* 0x0000000a06087981 */ /* 0x001164000c1e1900 */
.L_x_5:
[----:B------:R-:W-:Y:S05]  /*0c00*/  BSYNC.RECONVERGENT B1 ;  /* 0x0000000000017941 */ /* 0x000fea0003800200 */
.L_x_4:
[----:B------:R-:W-:-:S05]  /*0c10*/  VIADD R5, R5, UR7 ;  /* 0x0000000705057c36 */ /* 0x000fca0008000000 */
[----:B-----5:R-:W-:-:S13]  /*0c20*/  ISETP.GE.AND P0, PT, R5, R8, PT ;  /* 0x000000080500720c */ /* 0x020fda0003f06270 */
[----:B------:R-:W-:Y:S05]  /*0c30*/  @!P0 BRA `(.L_x_8) ;  /* 0xfffffffc00648947 */ /* 0x000fea000383ffff */
.L_x_3:
[----:B------:R-:W-:Y:S05]  /*0c40*/  BSYNC.RECONVERGENT B0 ;  /* 0x0000000000007941 */ /* 0x000fea0003800200 */
.L_x_2:
[----:B0-----:R-:W0:Y:S08]  /*0c50*/  LDC.64 R6, c[0x0][0x398] ;  /* 0x0000e600ff067b82 */ /* 0x001e300000000a00 */
[----:B------:R-:W-:Y:S06]  /*0c60*/  BAR.SYNC.DEFER_BLOCKING 0x0 ;  /* 0x0000000000007b1d */ /* 0x000fec0000010000 */
[----:B0-----:R-:W2:Y:S01]  /*0c70*/  LDG.E R5, desc[UR10][R6.64] ;  /* 0x0000000a06057981 */ /* 0x001ea2000c1e1900 */
[----:B------:R-:W-:Y:S01]  /*0c80*/  BSSY.RECONVERGENT B0, `(.L_x_9) ;  /* 0x000001c000007945 */ /* 0x000fe20003800200 */
[----:B--2---:R-:W-:-:S13]  /*0c90*/  ISETP.GE.AND P0, PT, R0, R5, PT ;  /* 0x000000050000720c */ /* 0x004fda0003f06270 */
[----:B------:R-:W-:Y:S05]  /*0ca0*/  @P0 BRA `(.L_x_10) ;  /* 0x0000000000640947 */ /* 0x000fea0003800000 */
[----:B------:R-:W0:Y:S01]  /*0cb0*/  LDC.64 R8, c[0x0][0x3a0] ;  /* 0x0000e800ff087b82 */ /* 0x000e220000000a00 */
[----:B------:R-:W-:-:S07]  /*0cc0*/  MOV R14, R0 ;  /* 0x00000000000e7202 */ /* 0x000fce0000000f00 */
[----:B------:R-:W1:Y:S02]  /*0cd0*/  LDC.64 R6, c[0x0][0x3a8] ;  /* 0x0000ea00ff067b82 */ /* 0x000e640000000a00 */
.L_x_13:
[----:B------:R-:W-:-:S04]  /*0ce0*/  IMAD.IADD R13, R4, 0x1, R14 ;  /* 0x00000001040d7824 */ /* 0x000fc800078e020e */
[----:B-1----:R-:W-:-:S04]  /*0cf0*/  IMAD.WIDE R10, R13, 0x4, R6 ;  /* 0x000000040d0a7825 */ /* 0x002fc800078e0206 */
[----:B0-----:R-:W-:Y:S01]  /*0d00*/  IMAD.WIDE R12, R13, 0x4, R8 ;  /* 0x000000040d0c7825 */ /* 0x001fe200078e0208 */
[----:B------:R-:W2:Y:S04]  /*0d10*/  LDG.E R16, desc[UR10][R10.64] ;  /* 0x0000000a0a107981 */ /* 0x000ea8000c1e1900 */
[----:B------:R-:W2:Y:S01]  /*0d20*/  LDG.E R15, desc[UR10][R12.64] ;  /* 0x0000000a0c0f7981 */ /* 0x000ea2000c1e1900 */
[----:B------:R-:W-:Y:S01]  /*0d30*/  BSSY.RECONVERGENT B1, `(.L_x_11) ;  /* 0x000000d000017945 */ /* 0x000fe20003800200 */
[----:B--2---:R-:W-:-:S13]  /*0d40*/  ISETP.GE.AND P0, PT, R16, R15, PT ;  /* 0x0000000f1000720c */ /* 0x004fda0003f06270 */
[----:B------:R-:W-:Y:S05]  /*0d50*/  @P0 BRA `(.L_x_12) ;  /* 0x0000000000280947 */ /* 0x000fea0003800000 */
[----:B------:R-:W0:Y:S08]  /*0d60*/  S2UR UR6, SR_CgaCtaId ;  /* 0x00000000000679c3 */ /* 0x000e300000008800 */
[----:B------:R-:W1:Y:S01]  /*0d70*/  LDC.64 R10, c[0x0][0x398] ;  /* 0x0000e600ff0a7b82 */ /* 0x000e620000000a00 */
[----:B------:R-:W-:Y:S01]  /*0d80*/  HFMA2 R15, -RZ, RZ, 0, 5.9604644775390625e-08 ;  /* 0x00000001ff0f7431 */ /* 0x000fe200000001ff */
[----:B------:R-:W-:Y:S01]  /*0d90*/  UMOV UR5, 0x400 ;  /* 0x0000040000057882 */ /* 0x000fe20000000000 */
[----:B------:R2:W-:Y:S01]  /*0da0*/  STG.E desc[UR10][R12.64], R16 ;  /* 0x000000100c007986 */ /* 0x0005e2000c10190a */
[----:B0-----:R-:W-:-:S03]  /*0db0*/  ULEA UR5, UR6, UR5, 0x18 ;  /* 0x0000000506057291 */ /* 0x001fc6000f8ec0ff */
[----:B-1----:R0:W5:Y:S02]  /*0dc0*/  LDG.E R5, desc[UR10][R10.64] ;  /* 0x0000000a0a057981 */ /* 0x002164000c1e1900 */
[----:B0-----:R-:W-:-:S05]  /*0dd0*/  PRMT R11, R15, 0x7610, R11 ;  /* 0x000076100f0b7816 */ /* 0x001fca000000000b */
[----:B------:R2:W-:Y:S04]  /*0de0*/  STS.U8 [R14+UR8], R11 ;  /* 0x0000000b0e007988 */ /* 0x0005e80008000008 */
[----:B------:R2:W-:Y:S02]  /*0df0*/  STS [UR5], R15 ;  /* 0x0000000fff007988 */ /* 0x0005e40008000805 */
.L_x_12:
[----:B------:R-:W-:Y:S05]  /*0e00*/  BSYNC.RECONVERGENT B1 ;  /* 0x0000000000017941 */ /* 0x000fea0003800200 */
.L_x_11:
[----:B--2---:R-:W-:-:S05]  /*0e10*/  VIADD R14, R14, UR7 ;  /* 0x000000070e0e7c36 */ /* 0x004fca0008000000 */
[----:B-----5:R-:W-:-:S13]  /*0e20*/  ISETP.GE.AND P0, PT, R14, R5, PT ;  /* 0x000000050e00720c */ /* 0x020fda0003f06270 */
[----:B------:R-:W-:Y:S05]  /*0e30*/  @!P0 BRA `(.L_x_13) ;  /* 0xfffffffc00a88947 */ /* 0x000fea000383ffff */
.L_x_10:
[----:B------:R-:W-:Y:S05]  /*0e40*/  BSYNC.RECONVERGENT B0 ;  /* 0x0000000000007941 */ /* 0x000fea0003800200 */
.L_x_9:
[----:B------:R-:W0:Y:S08]  /*0e50*/  S2UR UR6, SR_CgaCtaId ;  /* 0x00000000000679c3 */ /* 0x000e300000008800 */
[----:B------:R-:W-:Y:S06]  /*0e60*/  BAR.SYNC.DEFER_BLOCKING 0x0 ;  /* 0x0000000000007b1d */ /* 0x000fec0000010000 */
[----:B------:R-:W-:-:S02]  /*0e70*/  UMOV UR5, 0x400 ;  /* 0x0000040000057882 */ /* 0x000fc40000000000 */
[----:B0-----:R-:W-:-:S09]  /*0e80*/  ULEA UR5, UR6, UR5, 0x18 ;  /* 0x0000000506057291 */ /* 0x001fd2000f8ec0ff */
[----:B------:R-:W0:Y:S02]  /*0e90*/  LDS R5, [UR5] ;  /* 0x00000005ff057984 */ /* 0x000e240008000800 */
[----:B0-----:R-:W-:-:S13]  /*0ea0*/  ISETP.NE.AND P0, PT, R5, RZ, PT ;  /* 0x000000ff0500720c */ /* 0x001fda0003f05270 */
[----:B------:R-:W-:Y:S05]  /*0eb0*/  @!P0 BRA `(.L_x_1) ;  /* 0x0000000000148947 */ /* 0x000fea0003800000 */
[----:B------:R-:W0:Y:S02]  /*0ec0*/  LDC.64 R6, c[0x0][0x398] ;  /* 0x0000e600ff067b82 */ /* 0x000e240000000a00 */
[----:B0-----:R-:W2:Y:S01]  /*0ed0*/  LDG.E R8, desc[UR10][R6.64] ;  /* 0x0000000a06087981 */ /* 0x001ea2000c1e1900 */
[----:B------:R-:W-:-:S06]  /*0ee0*/  UIADD3 UR4, UPT, UPT, UR4, 0x1, URZ ;  /* 0x0000000104047890 */ /* 0x000fcc000fffe0ff */
[----:B--2---:R-:W-:-:S13]  /*0ef0*/  ISETP.LE.AND P0, PT, R8, UR4, PT ;  /* 0x0000000408007c0c */ /* 0x004fda000bf03270 */
[----:B------:R-:W-:Y:S05]  /*0f00*/  @!P0 BRA `(.L_x_14) ;  /* 0xfffffff800908947 */ /* 0x000fea000383ffff */
.L_x_1:
[----:B------:R-:W0:Y:S08]  /*0f10*/  LDC.64 R4, c[0x0][0x398] ;  /* 0x0000e600ff047b82 */ /* 0x000e300000000a00 */
[----:B------:R-:W-:Y:S06]  /*0f20*/  BAR.SYNC.DEFER_BLOCKING 0x0 ;  /* 0x0000000000007b1d */ /* 0x000fec0000010000 */
[----:B0-----:R-:W2:Y:S01]  /*0f30*/  LDG.E R5, desc[UR10][R4.64] ;  /* 0x0000000a04057981 */ /* 0x001ea2000c1e1900 */
[----:B------:R-:W-:-:S04]  /*0f40*/  IADD3 R2, PT, PT, R3, R2, RZ ;  /* 0x0000000203027210 */ /* 0x000fc80007ffe0ff */
[----:B--2---:R-:W-:-:S13]  /*0f50*/  ISETP.GE.AND P0, PT, R2, R5, PT ;  /* 0x000000050200720c */ /* 0x004fda0003f06270 */
[----:B------:R-:W-:Y:S05]  /*0f60*/  @!P0 BRA `(.L_x_15) ;  /* 0xfffffff800508947 */ /* 0x000fea000383ffff */
[----:B------:R-:W-:Y:S05]  /*0f70*/  EXIT ;  /* 0x000000000000794d */ /* 0x000fea0003800000 */
.L_x_16:
[----:B------:R-:W-:-:S00]  /*0f80*/  BRA `(.L_x_16) ;  /* 0xfffffffc00fc7947 */ /* 0x000fc0000383ffff */
[----:B------:R-:W-:-:S00]  /*0f90*/  NOP ;  /* 0x0000000000007918 */ /* 0x000fc00000000000 */
        /* <DEDUP_REMOVED lines=14> */
.L_x_17:


//--------------------- .nv.shared._Z13kernelForAPSPPiS_S_S_S_S_ --------------------------
	.section	.nv.shared._Z13kernelForAPSPPiS_S_S_S_S_,"aw",@nobits
	.sectionflags	@""
	.align	4
.nv.shared._Z13kernelForAPSPPiS_S_S_S_S_:
	.zero		7028


//--------------------- .nv.shared.reserved.0     --------------------------
	.section	.nv.shared.reserved.0,"aw",@nobits
	.weak		__nv_reservedSMEM_offset_0_alias
	.size		__nv_reservedSMEM_offset_0_alias, 0, 64
	.other		__nv_reservedSMEM_offset_0_alias,@"STO_CUDA_RESERVED_SHARED STV_DEFAULT"
__nv_reservedSMEM_offset_0_alias:
	.zero		0
	.zero		64


//--------------------- .nv.constant0._Z13kernelForAPSPPiS_S_S_S_S_ --------------------------
	.section	.nv.constant0._Z13kernelForAPSPPiS_S_S_S_S_,"a",@progbits
	.sectionflags	@""
	.align	4
.nv.constant0._Z13kernelForAPSPPiS_S_S_S_S_:
	.zero		944


//--------------------- SYMBOLS --------------------------

	.type		.nv.reservedSmem.offset0,@object
	.size		.nv.reservedSmem.offset0,0x4
	.type		.nv.reservedSmem.cap,@object
	.size		.nv.reservedSmem.cap,0x4
